//
// Generated by NVIDIA NVVM Compiler
//
// Compiler Build ID: CL-36424714
// Cuda compilation tools, release 13.0, V13.0.88
// Based on NVVM 20.0.0
//

.version 9.0
.target sm_100
.address_size 64

	// .globl	_Z5cal_1PdS_

.visible .entry _Z5cal_1PdS_(
	.param .u64 .ptr .align 1 _Z5cal_1PdS__param_0,
	.param .u64 .ptr .align 1 _Z5cal_1PdS__param_1
)
{
	.reg .b32 	%r<5>;
	.reg .b64 	%rd<8>;
	.reg .b64 	%fd<5>;

	ld.param.u64 	%rd1, [_Z5cal_1PdS__param_0];
	ld.param.u64 	%rd2, [_Z5cal_1PdS__param_1];
	cvta.to.global.u64 	%rd3, %rd2;
	cvta.to.global.u64 	%rd4, %rd1;
	mov.u32 	%r1, %ctaid.x;
	mov.u32 	%r2, %ntid.x;
	mov.u32 	%r3, %tid.x;
	mad.lo.s32 	%r4, %r1, %r2, %r3;
	mul.wide.s32 	%rd5, %r4, 8;
	add.s64 	%rd6, %rd4, %rd5;
	ld.global.f64 	%fd1, [%rd6];
	sqrt.rn.f64 	%fd2, %fd1;
	sqrt.rn.f64 	%fd3, %fd2;
	sqrt.rn.f64 	%fd4, %fd3;
	add.s64 	%rd7, %rd3, %rd5;
	st.global.f64 	[%rd7], %fd4;
	ret;

}


// ===== COMPILED SASS (sm_100) =====

	.target	sm_100

	.elftype	@"ET_EXEC"


//--------------------- .note.nv.tkinfo           --------------------------
	.section	.note.nv.tkinfo,"",@"SHT_NOTE"
	.sectionflags	@"SHF_NOTE_NV_TKINFO"
	.tkinfo
        /*0018*/ 	.word	0x00000002
        /*0030*/ 	.string	""
        /*0030*/ 	.string	"ptxas"
        /*0030*/ 	.string	"Cuda compilation tools, release 13.0, V13.0.88"
        /*0030*/ 	.string	"Build cuda_13.0.r13.0/compiler.36424714_0"
        /*0030*/ 	.string	"-arch sm_100 -m 64 "



//--------------------- .note.nv.cuinfo           --------------------------
	.section	.note.nv.cuinfo,"",@"SHT_NOTE"
	.sectionflags	@"SHF_NOTE_NV_CUINFO"
        /*0018*/ 	.short	0x0002
        /*001a*/ 	.short	0x0064
        /*001c*/ 	.short	0x0082
	.zero		2


//--------------------- .nv.info                  --------------------------
	.section	.nv.info,"",@"SHT_CUDA_INFO"
	.align	4


	//----- nvinfo : EIATTR_REGCOUNT
	.align		4
        /*0000*/ 	.byte	0x04, 0x2f
        /*0002*/ 	.short	(.L_1 - .L_0)
	.align		4
.L_0:
        /*0004*/ 	.word	index@(_Z5cal_1PdS_)
        /*0008*/ 	.word	0x00000012


	//----- nvinfo : EIATTR_FRAME_SIZE
	.align		4
.L_1:
        /*000c*/ 	.byte	0x04, 0x11
        /*000e*/ 	.short	(.L_3 - .L_2)
	.align		4
.L_2:
        /*0010*/ 	.word	index@($__internal_0_$__cuda_sm20_dsqrt_rn_f64_mediumpath_v1)
        /*0014*/ 	.word	0x00000000


	//----- nvinfo : EIATTR_FRAME_SIZE
	.align		4
.L_3:
        /*0018*/ 	.byte	0x04, 0x11
        /*001a*/ 	.short	(.L_5 - .L_4)
	.align		4
.L_4:
        /*001c*/ 	.word	index@(_Z5cal_1PdS_)
        /*0020*/ 	.word	0x00000000


	//----- nvinfo : EIATTR_MIN_STACK_SIZE
	.align		4
.L_5:
        /*0024*/ 	.byte	0x04, 0x12
        /*0026*/ 	.short	(.L_7 - .L_6)
	.align		4
.L_6:
        /*0028*/ 	.word	index@(_Z5cal_1PdS_)
        /*002c*/ 	.word	0x00000000
.L_7:


//--------------------- .nv.compat                --------------------------
	.section	.nv.compat,"",@"SHT_CUDA_COMPAT_INFO"
	.align	4
        /*0000*/ 	.byte	0x02, 0x09, 0x00, 0x00, 0x02, 0x02, 0x01, 0x00, 0x02, 0x05, 0x05, 0x00, 0x03, 0x07, 0x01, 0x01
        /*0010*/ 	.byte	0x02, 0x03, 0x00, 0x00, 0x02, 0x06, 0x01, 0x00, 0x04, 0x0b, 0x08, 0x00, 0x01, 0x00, 0x00, 0x00
        /*0020*/ 	.byte	0x00, 0x00, 0x00, 0x00


//--------------------- .nv.info._Z5cal_1PdS_     --------------------------
	.section	.nv.info._Z5cal_1PdS_,"",@"SHT_CUDA_INFO"
	.sectionflags	@""
	.align	4


	//----- nvinfo : EIATTR_CUDA_API_VERSION
	.align		4
        /*0000*/ 	.byte	0x04, 0x37
        /*0002*/ 	.short	(.L_9 - .L_8)
.L_8:
        /*0004*/ 	.word	0x00000082


	//----- nvinfo : EIATTR_KPARAM_INFO
	.align		4
.L_9:
        /*0008*/ 	.byte	0x04, 0x17
        /*000a*/ 	.short	(.L_11 - .L_10)
.L_10:
        /*000c*/ 	.word	0x00000000
        /*0010*/ 	.short	0x0001
        /*0012*/ 	.short	0x0008
        /*0014*/ 	.byte	0x00, 0xf5, 0x21, 0x00


	//----- nvinfo : EIATTR_KPARAM_INFO
	.align		4
.L_11:
        /*0018*/ 	.byte	0x04, 0x17
        /*001a*/ 	.short	(.L_13 - .L_12)
.L_12:
        /*001c*/ 	.word	0x00000000
        /*0020*/ 	.short	0x0000
        /*0022*/ 	.short	0x0000
        /*0024*/ 	.byte	0x00, 0xf5, 0x21, 0x00


	//----- nvinfo : EIATTR_SPARSE_MMA_MASK
	.align		4
.L_13:
        /*0028*/ 	.byte	0x03, 0x50
        /*002a*/ 	.short	0x0000


	//----- nvinfo : EIATTR_MAXREG_COUNT
	.align		4
        /*002c*/ 	.byte	0x03, 0x1b
        /*002e*/ 	.short	0x00ff


	//----- nvinfo : EIATTR_MERCURY_ISA_VERSION
	.align		4
        /*0030*/ 	.byte	0x03, 0x5f
        /*0032*/ 	.short	0x0101


	//----- nvinfo : EIATTR_VRC_CTA_INIT_COUNT
	.align		4
        /*0034*/ 	.byte	0x02, 0x4a
	.zero		1
	.zero		1


	//----- nvinfo : EIATTR_EXIT_INSTR_OFFSETS
	.align		4
        /*0038*/ 	.byte	0x04, 0x1c
        /*003a*/ 	.short	(.L_15 - .L_14)


	//   ....[0]....
.L_14:
        /*003c*/ 	.word	0x000005c0


	//----- nvinfo : EIATTR_CRS_STACK_SIZE
	.align		4
.L_15:
        /*0040*/ 	.byte	0x04, 0x1e
        /*0042*/ 	.short	(.L_17 - .L_16)
.L_16:
        /*0044*/ 	.word	0x00000000


	//----- nvinfo : EIATTR_CBANK_PARAM_SIZE
	.align		4
.L_17:
        /*0048*/ 	.byte	0x03, 0x19
        /*004a*/ 	.short	0x0010


	//----- nvinfo : EIATTR_PARAM_CBANK
	.align		4
        /*004c*/ 	.byte	0x04, 0x0a
        /*004e*/ 	.short	(.L_19 - .L_18)
	.align		4
.L_18:
        /*0050*/ 	.word	index@(.nv.constant0._Z5cal_1PdS_)
        /*0054*/ 	.short	0x0380
        /*0056*/ 	.short	0x0010


	//----- nvinfo : EIATTR_SW_WAR
	.align		4
.L_19:
        /*0058*/ 	.byte	0x04, 0x36
        /*005a*/ 	.short	(.L_21 - .L_20)
.L_20:
        /*005c*/ 	.word	0x00000008
.L_21:


//--------------------- .nv.callgraph             --------------------------
	.section	.nv.callgraph,"",@"SHT_CUDA_CALLGRAPH"
	.align	4
	.sectionentsize	8
	.align		4
        /*0000*/ 	.word	0x00000000
	.align		4
        /*0004*/ 	.word	0xffffffff
	.align		4
        /*0008*/ 	.word	0x00000000
	.align		4
        /*000c*/ 	.word	0xfffffffe
	.align		4
        /*0010*/ 	.word	0x00000000
	.align		4
        /*0014*/ 	.word	0xfffffffd
	.align		4
        /*0018*/ 	.word	0x00000000
	.align		4
        /*001c*/ 	.word	0xfffffffc


//--------------------- .text._Z5cal_1PdS_        --------------------------
	.section	.text._Z5cal_1PdS_,"ax",@progbits
	.align	128
        .global         _Z5cal_1PdS_
        .type           _Z5cal_1PdS_,@function
        .size           _Z5cal_1PdS_,(.L_x_11 - _Z5cal_1PdS_)
        .other          _Z5cal_1PdS_,@"STO_CUDA_ENTRY STV_DEFAULT"
_Z5cal_1PdS_:
.text._Z5cal_1PdS_:
[----:B------:R-:W-:Y:S01]  /*0000*/  LDC R1, c[0x0][0x37c] ;  /* 0x0000df00ff017b82 */ /* 0x000fe20000000800 */
[----:B------:R-:W0:Y:S07]  /*0010*/  S2R R3, SR_TID.X ;  /* 0x0000000000037919 */ /* 0x000e2e0000002100 */
[----:B------:R-:W0:Y:S01]  /*0020*/  S2UR UR6, SR_CTAID.X ;  /* 0x00000000000679c3 */ /* 0x000e220000002500 */
[----:B------:R-:W1:Y:S07]  /*0030*/  LDCU.64 UR4, c[0x0][0x358] ;  /* 0x00006b00ff0477ac */ /* 0x000e6e0008000a00 */
[----:B------:R-:W0:Y:S08]  /*0040*/  LDC R0, c[0x0][0x360] ;  /* 0x0000d800ff007b82 */ /* 0x000e300000000800 */
[----:B------:R-:W2:Y:S01]  /*0050*/  LDC.64 R8, c[0x0][0x380] ;  /* 0x0000e000ff087b82 */ /* 0x000ea20000000a00 */
[----:B0-----:R-:W-:-:S04]  /*0060*/  IMAD R0, R0, UR6, R3 ;  /* 0x0000000600007c24 */ /* 0x001fc8000f8e0203 */
[----:B--2---:R-:W-:-:S06]  /*0070*/  IMAD.WIDE R8, R0, 0x8, R8 ;  /* 0x0000000800087825 */ /* 0x004fcc00078e0208 */
[----:B-1----:R-:W2:Y:S01]  /*0080*/  LDG.E.64 R8, desc[UR4][R8.64] ;  /* 0x0000000408087981 */ /* 0x002ea2000c1e1b00 */
[----:B------:R-:W-:Y:S01]  /*0090*/  IMAD.MOV.U32 R6, RZ, RZ, 0x0 ;  /* 0x00000000ff067424 */ /* 0x000fe200078e00ff */
[----:B------:R-:W-:Y:S01]  /*00a0*/  MOV R7, 0x3fd80000 ;  /* 0x3fd8000000077802 */ /* 0x000fe20000000f00 */
[----:B------:R-:W-:Y:S01]  /*00b0*/  BSSY.RECONVERGENT B0, `(.L_x_0) ;  /* 0x0000017000007945 */ /* 0x000fe20003800200 */
[----:B--2---:R-:W0:Y:S01]  /*00c0*/  MUFU.RSQ64H R3, R9 ;  /* 0x0000000900037308 */ /* 0x004e220000001c00 */
[----:B------:R-:W-:-:S05]  /*00d0*/  VIADD R2, R9, 0xfcb00000 ;  /* 0xfcb0000009027836 */ /* 0x000fca0000000000 */
[----:B------:R-:W-:Y:S01]  /*00e0*/  ISETP.GE.U32.AND P0, PT, R2, 0x7ca00000, PT ;  /* 0x7ca000000200780c */ /* 0x000fe20003f06070 */
[----:B0-----:R-:W-:-:S08]  /*00f0*/  DMUL R4, R2, R2 ;  /* 0x0000000202047228 */ /* 0x001fd00000000000 */
[----:B------:R-:W-:-:S08]  /*0100*/  DFMA R4, R8, -R4, 1 ;  /* 0x3ff000000804742b */ /* 0x000fd00000000804 */
[----:B------:R-:W-:Y:S02]  /*0110*/  DFMA R6, R4, R6, 0.5 ;  /* 0x3fe000000406742b */ /* 0x000fe40000000006 */
[----:B------:R-:W-:-:S08]  /*0120*/  DMUL R4, R2, R4 ;  /* 0x0000000402047228 */ /* 0x000fd00000000000 */
[----:B------:R-:W-:-:S08]  /*0130*/  DFMA R10, R6, R4, R2 ;  /* 0x00000004060a722b */ /* 0x000fd00000000002 */
[----:B------:R-:W-:Y:S02]  /*0140*/  DMUL R12, R8, R10 ;  /* 0x0000000a080c7228 */ /* 0x000fe40000000000 */
[----:B------:R-:W-:Y:S02]  /*0150*/  VIADD R5, R11, 0xfff00000 ;  /* 0xfff000000b057836 */ /* 0x000fe40000000000 */
[----:B------:R-:W-:-:S04]  /*0160*/  IMAD.MOV.U32 R4, RZ, RZ, R10 ;  /* 0x000000ffff047224 */ /* 0x000fc800078e000a */
[----:B------:R-:W-:-:S08]  /*0170*/  DFMA R14, R12, -R12, R8 ;  /* 0x8000000c0c0e722b */ /* 0x000fd00000000008 */
[----:B------:R-:W-:Y:S01]  /*0180*/  DFMA R6, R14, R4, R12 ;  /* 0x000000040e06722b */ /* 0x000fe2000000000c */
[----:B------:R-:W-:Y:S10]  /*0190*/  @!P0 BRA `(.L_x_1) ;  /* 0x0000000000208947 */ /* 0x000ff40003800000 */
[----:B------:R-:W-:Y:S01]  /*01a0*/  MOV R4, R10 ;  /* 0x0000000a00047202 */ /* 0x000fe20000000f00 */
[----:B------:R-:W-:Y:S01]  /*01b0*/  IMAD.MOV.U32 R6, RZ, RZ, R8 ;  /* 0x000000ffff067224 */ /* 0x000fe200078e0008 */
[----:B------:R-:W-:Y:S01]  /*01c0*/  MOV R3, R15 ;  /* 0x0000000f00037202 */ /* 0x000fe20000000f00 */
[----:B------:R-:W-:Y:S01]  /*01d0*/  IMAD.MOV.U32 R7, RZ, RZ, R2 ;  /* 0x000000ffff077224 */ /* 0x000fe200078e0002 */
[----:B------:R-:W-:Y:S01]  /*01e0*/  MOV R2, 0x220 ;  /* 0x0000022000027802 */ /* 0x000fe20000000f00 */
[----:B------:R-:W-:Y:S02]  /*01f0*/  IMAD.MOV.U32 R8, RZ, RZ, R14 ;  /* 0x000000ffff087224 */ /* 0x000fe400078e000e */
[----:B------:R-:W-:-:S07]  /*0200*/  IMAD.MOV.U32 R10, RZ, RZ, R12 ;  /* 0x000000ffff0a7224 */ /* 0x000fce00078e000c */
[----:B------:R-:W-:Y:S05]  /*0210*/  CALL.REL.NOINC `($__internal_0_$__cuda_sm20_dsqrt_rn_f64_mediumpath_v1) ;  /* 0x0000000000ec7944 */ /* 0x000fea0003c00000 */
.L_x_1:
[----:B------:R-:W-:Y:S05]  /*0220*/  BSYNC.RECONVERGENT B0 ;  /* 0x0000000000007941 */ /* 0x000fea0003800200 */
.L_x_0:
[----:B------:R-:W0:Y:S01]  /*0230*/  MUFU.RSQ64H R3, R7 ;  /* 0x0000000700037308 */ /* 0x000e220000001c00 */
[----:B------:R-:W-:Y:S01]  /*0240*/  IADD3 R2, PT, PT, R7, -0x3500000, RZ ;  /* 0xfcb0000007027810 */ /* 0x000fe20007ffe0ff */
[----:B------:R-:W-:Y:S01]  /*0250*/  IMAD.MOV.U32 R8, RZ, RZ, 0x0 ;  /* 0x00000000ff087424 */ /* 0x000fe200078e00ff */
[----:B------:R-:W-:Y:S01]  /*0260*/  BSSY.RECONVERGENT B0, `(.L_x_2) ;  /* 0x0000018000007945 */ /* 0x000fe20003800200 */
[----:B------:R-:W-:Y:S01]  /*0270*/  IMAD.MOV.U32 R9, RZ, RZ, 0x3fd80000 ;  /* 0x3fd80000ff097424 */ /* 0x000fe200078e00ff */
[----:B------:R-:W-:Y:S02]  /*0280*/  ISETP.GE.U32.AND P0, PT, R2, 0x7ca00000, PT ;  /* 0x7ca000000200780c */ /* 0x000fe40003f06070 */
[----:B0-----:R-:W-:-:S08]  /*0290*/  DMUL R4, R2, R2 ;  /* 0x0000000202047228 */ /* 0x001fd00000000000 */
[----:B------:R-:W-:-:S08]  /*02a0*/  DFMA R4, -R4, R6, 1 ;  /* 0x3ff000000404742b */ /* 0x000fd00000000106 */
[----:B------:R-:W-:Y:S02]  /*02b0*/  DFMA R8, R4, R8, 0.5 ;  /* 0x3fe000000408742b */ /* 0x000fe40000000008 */
[----:B------:R-:W-:-:S08]  /*02c0*/  DMUL R4, R2, R4 ;  /* 0x0000000402047228 */ /* 0x000fd00000000000 */
[----:B------:R-:W-:-:S08]  /*02d0*/  DFMA R10, R8, R4, R2 ;  /* 0x00000004080a722b */ /* 0x000fd00000000002 */
[----:B------:R-:W-:Y:S02]  /*02e0*/  DMUL R12, R10, R6 ;  /* 0x000000060a0c7228 */ /* 0x000fe40000000000 */
[----:B------:R-:W-:Y:S01]  /*02f0*/  IADD3 R5, PT, PT, R11, -0x100000, RZ ;  /* 0xfff000000b057810 */ /* 0x000fe20007ffe0ff */
[----:B------:R-:W-:-:S05]  /*0300*/  IMAD.MOV.U32 R4, RZ, RZ, R10 ;  /* 0x000000ffff047224 */ /* 0x000fca00078e000a */
        /* <DEDUP_REMOVED lines=11> */
[----:B------:R-:W-:Y:S01]  /*03c0*/  MOV R8, R6 ;  /* 0x0000000600087202 */ /* 0x000fe20000000f00 */
[----:B------:R-:W-:-:S07]  /*03d0*/  IMAD.MOV.U32 R9, RZ, RZ, R7 ;  /* 0x000000ffff097224 */ /* 0x000fce00078e0007 */
.L_x_3:
[----:B------:R-:W-:Y:S05]  /*03e0*/  BSYNC.RECONVERGENT B0 ;  /* 0x0000000000007941 */ /* 0x000fea0003800200 */
.L_x_2:
[----:B------:R-:W0:Y:S01]  /*03f0*/  MUFU.RSQ64H R3, R9 ;  /* 0x0000000900037308 */ /* 0x000e220000001c00 */
[----:B------:R-:W-:Y:S01]  /*0400*/  IADD3 R2, PT, PT, R9, -0x3500000, RZ ;  /* 0xfcb0000009027810 */ /* 0x000fe20007ffe0ff */
[----:B------:R-:W-:Y:S01]  /*0410*/  IMAD.MOV.U32 R6, RZ, RZ, 0x0 ;  /* 0x00000000ff067424 */ /* 0x000fe200078e00ff */
[----:B------:R-:W-:Y:S01]  /*0420*/  MOV R7, 0x3fd80000 ;  /* 0x3fd8000000077802 */ /* 0x000fe20000000f00 */
[----:B------:R-:W-:Y:S01]  /*0430*/  BSSY.RECONVERGENT B0, `(.L_x_4) ;  /* 0x0000015000007945 */ /* 0x000fe20003800200 */
[----:B------:R-:W-:Y:S02]  /*0440*/  ISETP.GE.U32.AND P0, PT, R2, 0x7ca00000, PT ;  /* 0x7ca000000200780c */ /* 0x000fe40003f06070 */
[----:B0-----:R-:W-:-:S08]  /*0450*/  DMUL R4, R2, R2 ;  /* 0x0000000202047228 */ /* 0x001fd00000000000 */
[----:B------:R-:W-:-:S08]  /*0460*/  DFMA R4, -R4, R8, 1 ;  /* 0x3ff000000404742b */ /* 0x000fd00000000108 */
[----:B------:R-:W-:Y:S02]  /*0470*/  DFMA R6, R4, R6, 0.5 ;  /* 0x3fe000000406742b */ /* 0x000fe40000000006 */
[----:B------:R-:W-:-:S08]  /*0480*/  DMUL R4, R2, R4 ;  /* 0x0000000402047228 */ /* 0x000fd00000000000 */
[----:B------:R-:W-:-:S08]  /*0490*/  DFMA R10, R6, R4, R2 ;  /* 0x00000004060a722b */ /* 0x000fd00000000002 */
[----:B------:R-:W-:Y:S02]  /*04a0*/  DMUL R12, R10, R8 ;  /* 0x000000080a0c7228 */ /* 0x000fe40000000000 */
[----:B------:R-:W-:Y:S01]  /*04b0*/  VIADD R5, R11, 0xfff00000 ;  /* 0xfff000000b057836 */ /* 0x000fe20000000000 */
[----:B------:R-:W-:-:S05]  /*04c0*/  MOV R4, R10 ;  /* 0x0000000a00047202 */ /* 0x000fca0000000f00 */
[----:B------:R-:W-:-:S08]  /*04d0*/  DFMA R14, R12, -R12, R8 ;  /* 0x8000000c0c0e722b */ /* 0x000fd00000000008 */
[----:B------:R-:W-:Y:S01]  /*04e0*/  DFMA R6, R14, R4, R12 ;  /* 0x000000040e06722b */ /* 0x000fe2000000000c */
[----:B------:R-:W-:Y:S10]  /*04f0*/  @!P0 BRA `(.L_x_5) ;  /* 0x0000000000208947 */ /* 0x000ff40003800000 */
[----:B------:R-:W-:Y:S01]  /*0500*/  IMAD.MOV.U32 R4, RZ, RZ, R10 ;  /* 0x000000ffff047224 */ /* 0x000fe200078e000a */
[----:B------:R-:W-:Y:S01]  /*0510*/  MOV R6, R8 ;  /* 0x0000000800067202 */ /* 0x000fe20000000f00 */
[----:B------:R-:W-:Y:S01]  /*0520*/  IMAD.MOV.U32 R8, RZ, RZ, R14 ;  /* 0x000000ffff087224 */ /* 0x000fe200078e000e */
[----:B------:R-:W-:Y:S01]  /*0530*/  MOV R7, R2 ;  /* 0x0000000200077202 */ /* 0x000fe20000000f00 */
[----:B------:R-:W-:Y:S01]  /*0540*/  IMAD.MOV.U32 R10, RZ, RZ, R12 ;  /* 0x000000ffff0a7224 */ /* 0x000fe200078e000c */
[----:B------:R-:W-:Y:S02]  /*0550*/  MOV R3, R15 ;  /* 0x0000000f00037202 */ /* 0x000fe40000000f00 */
[----:B------:R-:W-:-:S07]  /*0560*/  MOV R2, 0x580 ;  /* 0x0000058000027802 */ /* 0x000fce0000000f00 */
[----:B------:R-:W-:Y:S05]  /*0570*/  CALL.REL.NOINC `($__internal_0_$__cuda_sm20_dsqrt_rn_f64_mediumpath_v1) ;  /* 0x0000000000147944 */ /* 0x000fea0003c00000 */
.L_x_5:
[----:B------:R-:W-:Y:S05]  /*0580*/  BSYNC.RECONVERGENT B0 ;  /* 0x0000000000007941 */ /* 0x000fea0003800200 */
.L_x_4:
[----:B------:R-:W0:Y:S02]  /*0590*/  LDC.64 R2, c[0x0][0x388] ;  /* 0x0000e200ff027b82 */ /* 0x000e240000000a00 */
[----:B0-----:R-:W-:-:S05]  /*05a0*/  IMAD.WIDE R2, R0, 0x8, R2 ;  /* 0x0000000800027825 */ /* 0x001fca00078e0202 */
[----:B------:R-:W-:Y:S01]  /*05b0*/  STG.E.64 desc[UR4][R2.64], R6 ;  /* 0x0000000602007986 */ /* 0x000fe2000c101b04 */
[----:B------:R-:W-:Y:S05]  /*05c0*/  EXIT ;  /* 0x000000000000794d */ /* 0x000fea0003800000 */
        .weak           $__internal_0_$__cuda_sm20_dsqrt_rn_f64_mediumpath_v1
        .type           $__internal_0_$__cuda_sm20_dsqrt_rn_f64_mediumpath_v1,@function
        .size           $__internal_0_$__cuda_sm20_dsqrt_rn_f64_mediumpath_v1,(.L_x_11 - $__internal_0_$__cuda_sm20_dsqrt_rn_f64_mediumpath_v1)
$__internal_0_$__cuda_sm20_dsqrt_rn_f64_mediumpath_v1:
[----:B------:R-:W-:Y:S01]  /*05d0*/  ISETP.GE.U32.AND P0, PT, R7, -0x3400000, PT ;  /* 0xfcc000000700780c */ /* 0x000fe20003f06070 */
[----:B------:R-:W-:Y:S01]  /*05e0*/  BSSY.RECONVERGENT B1, `(.L_x_6) ;  /* 0x0000026000017945 */ /* 0x000fe20003800200 */
[----:B------:R-:W-:Y:S01]  /*05f0*/  IMAD.MOV.U32 R7, RZ, RZ, R9 ;  /* 0x000000ffff077224 */ /* 0x000fe200078e0009 */
[----:B------:R-:W-:Y:S01]  /*0600*/  MOV R9, R3 ;  /* 0x0000000300097202 */ /* 0x000fe20000000f00 */
[----:B------:R-:W-:-:S09]  /*0610*/  IMAD.MOV.U32 R11, RZ, RZ, R13 ;  /* 0x000000ffff0b7224 */ /* 0x000fd200078e000d */
[----:B------:R-:W-:Y:S05]  /*0620*/  @!P0 BRA `(.L_x_7) ;  /* 0x0000000000208947 */ /* 0x000fea0003800000 */
[----:B------:R-:W-:-:S10]  /*0630*/  DFMA.RM R4, R8, R4, R10 ;  /* 0x000000040804722b */ /* 0x000fd4000000400a */
[----:B------:R-:W-:-:S04]  /*0640*/  IADD3 R8, P0, PT, R4, 0x1, RZ ;  /* 0x0000000104087810 */ /* 0x000fc80007f1e0ff */
[----:B------:R-:W-:-:S06]  /*0650*/  IADD3.X R9, PT, PT, RZ, R5, RZ, P0, !PT ;  /* 0x00000005ff097210 */ /* 0x000fcc00007fe4ff */
[----:B------:R-:W-:-:S08]  /*0660*/  DFMA.RP R6, -R4, R8, R6 ;  /* 0x000000080406722b */ /* 0x000fd00000008106 */
[----:B------:R-:W-:-:S06]  /*0670*/  DSETP.GT.AND P0, PT, R6, RZ, PT ;  /* 0x000000ff0600722a */ /* 0x000fcc0003f04000 */
[----:B------:R-:W-:Y:S02]  /*0680*/  FSEL R4, R8, R4, P0 ;  /* 0x0000000408047208 */ /* 0x000fe40000000000 */
[----:B------:R-:W-:Y:S01]  /*0690*/  FSEL R5, R9, R5, P0 ;  /* 0x0000000509057208 */ /* 0x000fe20000000000 */
[----:B------:R-:W-:Y:S06]  /*06a0*/  BRA `(.L_x_8) ;  /* 0x0000000000647947 */ /* 0x000fec0003800000 */
.L_x_7:
[----:B------:R-:W-:-:S14]  /*06b0*/  DSETP.NE.AND P0, PT, R6, RZ, PT ;  /* 0x000000ff0600722a */ /* 0x000fdc0003f05000 */
[----:B------:R-:W-:Y:S05]  /*06c0*/  @!P0 BRA `(.L_x_9) ;  /* 0x0000000000588947 */ /* 0x000fea0003800000 */
[----:B------:R-:W-:-:S13]  /*06d0*/  ISETP.GE.AND P0, PT, R7, RZ, PT ;  /* 0x000000ff0700720c */ /* 0x000fda0003f06270 */
[----:B------:R-:W-:Y:S01]  /*06e0*/  @!P0 IMAD.MOV.U32 R4, RZ, RZ, 0x0 ;  /* 0x00000000ff048424 */ /* 0x000fe200078e00ff */
[----:B------:R-:W-:Y:S01]  /*06f0*/  @!P0 MOV R5, 0xfff80000 ;  /* 0xfff8000000058802 */ /* 0x000fe20000000f00 */
[----:B------:R-:W-:Y:S06]  /*0700*/  @!P0 BRA `(.L_x_8) ;  /* 0x00000000004c8947 */ /* 0x000fec0003800000 */
[----:B------:R-:W-:-:S13]  /*0710*/  ISETP.GT.AND P0, PT, R7, 0x7fefffff, PT ;  /* 0x7fefffff0700780c */ /* 0x000fda0003f04270 */
[----:B------:R-:W-:Y:S05]  /*0720*/  @P0 BRA `(.L_x_9) ;  /* 0x0000000000400947 */ /* 0x000fea0003800000 */
[----:B------:R-:W-:Y:S01]  /*0730*/  DMUL R6, R6, 8.11296384146066816958e+31 ;  /* 0x4690000006067828 */ /* 0x000fe20000000000 */
[----:B------:R-:W-:Y:S01]  /*0740*/  IMAD.MOV.U32 R4, RZ, RZ, RZ ;  /* 0x000000ffff047224 */ /* 0x000fe200078e00ff */
[----:B------:R-:W-:Y:S01]  /*0750*/  MOV R10, 0x0 ;  /* 0x00000000000a7802 */ /* 0x000fe20000000f00 */
[----:B------:R-:W-:-:S03]  /*0760*/  IMAD.MOV.U32 R11, RZ, RZ, 0x3fd80000 ;  /* 0x3fd80000ff0b7424 */ /* 0x000fc600078e00ff */
[----:B------:R-:W0:Y:S02]  /*0770*/  MUFU.RSQ64H R5, R7 ;  /* 0x0000000700057308 */ /* 0x000e240000001c00 */
[----:B0-----:R-:W-:-:S08]  /*0780*/  DMUL R8, R4, R4 ;  /* 0x0000000404087228 */ /* 0x001fd00000000000 */
[----:B------:R-:W-:-:S08]  /*0790*/  DFMA R8, R6, -R8, 1 ;  /* 0x3ff000000608742b */ /* 0x000fd00000000808 */
[----:B------:R-:W-:Y:S02]  /*07a0*/  DFMA R10, R8, R10, 0.5 ;  /* 0x3fe00000080a742b */ /* 0x000fe4000000000a */
[----:B------:R-:W-:-:S08]  /*07b0*/  DMUL R8, R4, R8 ;  /* 0x0000000804087228 */ /* 0x000fd00000000000 */
[----:B------:R-:W-:-:S08]  /*07c0*/  DFMA R8, R10, R8, R4 ;  /* 0x000000080a08722b */ /* 0x000fd00000000004 */
[----:B------:R-:W-:Y:S02]  /*07d0*/  DMUL R4, R6, R8 ;  /* 0x0000000806047228 */ /* 0x000fe40000000000 */
[----:B------:R-:W-:-:S06]  /*07e0*/  IADD3 R9, PT, PT, R9, -0x100000, RZ ;  /* 0xfff0000009097810 */ /* 0x000fcc0007ffe0ff */
[----:B------:R-:W-:-:S08]  /*07f0*/  DFMA R10, R4, -R4, R6 ;  /* 0x80000004040a722b */ /* 0x000fd00000000006 */
[----:B------:R-:W-:-:S10]  /*0800*/  DFMA R4, R8, R10, R4 ;  /* 0x0000000a0804722b */ /* 0x000fd40000000004 */
[----:B------:R-:W-:Y:S01]  /*0810*/  VIADD R5, R5, 0xfcb00000 ;  /* 0xfcb0000005057836 */ /* 0x000fe20000000000 */
[----:B------:R-:W-:Y:S06]  /*0820*/  BRA `(.L_x_8) ;  /* 0x0000000000047947 */ /* 0x000fec0003800000 */
.L_x_9:
[----:B------:R-:W-:-:S11]  /*0830*/  DADD R4, R6, R6 ;  /* 0x0000000006047229 */ /* 0x000fd60000000006 */
.L_x_8:
[----:B------:R-:W-:Y:S05]  /*0840*/  BSYNC.RECONVERGENT B1 ;  /* 0x0000000000017941 */ /* 0x000fea0003800200 */
.L_x_6:
[----:B------:R-:W-:Y:S01]  /*0850*/  HFMA2 R3, -RZ, RZ, 0, 0 ;  /* 0x00000000ff037431 */ /* 0x000fe200000001ff */
[----:B------:R-:W-:Y:S01]  /*0860*/  MOV R6, R4 ;  /* 0x0000000400067202 */ /* 0x000fe20000000f00 */
[----:B------:R-:W-:Y:S02]  /*0870*/  IMAD.MOV.U32 R7, RZ, RZ, R5 ;  /* 0x000000ffff077224 */ /* 0x000fe400078e0005 */
[----:B------:R-:W-:Y:S05]  /*0880*/  RET.REL.NODEC R2 `(_Z5cal_1PdS_) ;  /* 0xfffffff402dc7950 */ /* 0x000fea0003c3ffff */
.L_x_10:
[----:B------:R-:W-:-:S00]  /*0890*/  BRA `(.L_x_10) ;  /* 0xfffffffc00fc7947 */ /* 0x000fc0000383ffff */
[----:B------:R-:W-:-:S00]  /*08a0*/  NOP ;  /* 0x0000000000007918 */ /* 0x000fc00000000000 */
        /* <DEDUP_REMOVED lines=13> */
.L_x_11:


//--------------------- .nv.shared.reserved.0     --------------------------
	.section	.nv.shared.reserved.0,"aw",@nobits
	.weak		__nv_reservedSMEM_offset_0_alias
	.size		__nv_reservedSMEM_offset_0_alias, 0, 64
	.other		__nv_reservedSMEM_offset_0_alias,@"STO_CUDA_RESERVED_SHARED STV_DEFAULT"
__nv_reservedSMEM_offset_0_alias:
	.zero		0
	.zero		64


//--------------------- .nv.constant0._Z5cal_1PdS_ --------------------------
	.section	.nv.constant0._Z5cal_1PdS_,"a",@progbits
	.sectionflags	@""
	.align	4
.nv.constant0._Z5cal_1PdS_:
	.zero		912


//--------------------- SYMBOLS --------------------------

	.type		.nv.reservedSmem.offset0,@object
	.size		.nv.reservedSmem.offset0,0x4
